	.headerflags	@"EF_CUDA_TEXMODE_UNIFIED EF_CUDA_64BIT_ADDRESS EF_CUDA_ACCELERATORS EF_CUDA_SM90 EF_CUDA_VIRTUAL_SM(EF_CUDA_SM90)"
	.elftype	@"ET_EXEC"


//--------------------- .nv.info                  --------------------------
	.section	.nv.info,"",@"SHT_CUDA_INFO"
	.align	4


	//----- nvinfo : EIATTR_REGCOUNT
	.align		4
        /*0000*/ 	.byte	0x04, 0x2f
        /*0002*/ 	.short	(.L_3 - .L_2)
	.align		4
.L_2:
        /*0004*/ 	.word	index@(triton_poi_fused__native_batch_norm_legit_no_training_relu_threshold_backward_10)
        /*0008*/ 	.word	0x00000028


	//----- nvinfo : EIATTR_MIN_STACK_SIZE
	.align		4
.L_3:
        /*000c*/ 	.byte	0x04, 0x12
        /*000e*/ 	.short	(.L_5 - .L_4)
	.align		4
.L_4:
        /*0010*/ 	.word	index@(triton_poi_fused__native_batch_norm_legit_no_training_relu_threshold_backward_10)
        /*0014*/ 	.word	0x00000000


	//----- nvinfo : EIATTR_FRAME_SIZE
	.align		4
.L_5:
        /*0018*/ 	.byte	0x04, 0x11
        /*001a*/ 	.short	(.L_7 - .L_6)
	.align		4
.L_6:
        /*001c*/ 	.word	index@(triton_poi_fused__native_batch_norm_legit_no_training_relu_threshold_backward_10)
        /*0020*/ 	.word	0x00000000


	//----- nvinfo : EIATTR_MIN_STACK_SIZE
	.align		4
.L_7:
        /*0024*/ 	.byte	0x04, 0x12
        /*0026*/ 	.short	(.L_9 - .L_8)
	.align		4
.L_8:
        /*0028*/ 	.word	index@(triton_poi_fused__native_batch_norm_legit_no_training_relu_threshold_backward_10)
        /*002c*/ 	.word	0x00000000
.L_9:


//--------------------- .nv.info.triton_poi_fused__native_batch_norm_legit_no_training_relu_threshold_backward_10 --------------------------
	.section	.nv.info.triton_poi_fused__native_batch_norm_legit_no_training_relu_threshold_backward_10,"",@"SHT_CUDA_INFO"
	.sectionflags	@""
	.align	4


	//----- nvinfo : EIATTR_CUDA_API_VERSION
	.align		4
        /*0000*/ 	.byte	0x04, 0x37
        /*0002*/ 	.short	(.L_11 - .L_10)
.L_10:
        /*0004*/ 	.word	0x0000007c


	//----- nvinfo : EIATTR_KPARAM_INFO
	.align		4
.L_11:
        /*0008*/ 	.byte	0x04, 0x17
        /*000a*/ 	.short	(.L_13 - .L_12)
.L_12:
        /*000c*/ 	.word	0x00000000
        /*0010*/ 	.short	0x0008
        /*0012*/ 	.short	0x003c
        /*0014*/ 	.byte	0x00, 0xf0, 0x11, 0x00


	//----- nvinfo : EIATTR_KPARAM_INFO
	.align		4
.L_13:
        /*0018*/ 	.byte	0x04, 0x17
        /*001a*/ 	.short	(.L_15 - .L_14)
.L_14:
        /*001c*/ 	.word	0x00000000
        /*0020*/ 	.short	0x0007
        /*0022*/ 	.short	0x0038
        /*0024*/ 	.byte	0x00, 0xf0, 0x11, 0x00


	//----- nvinfo : EIATTR_KPARAM_INFO
	.align		4
.L_15:
        /*0028*/ 	.byte	0x04, 0x17
        /*002a*/ 	.short	(.L_17 - .L_16)
.L_16:
        /*002c*/ 	.word	0x00000000
        /*0030*/ 	.short	0x0006
        /*0032*/ 	.short	0x0030
        /*0034*/ 	.byte	0x00, 0xf4, 0x21, 0x00


	//----- nvinfo : EIATTR_KPARAM_INFO
	.align		4
.L_17:
        /*0038*/ 	.byte	0x04, 0x17
        /*003a*/ 	.short	(.L_19 - .L_18)
.L_18:
        /*003c*/ 	.word	0x00000000
        /*0040*/ 	.short	0x0005
        /*0042*/ 	.short	0x0028
        /*0044*/ 	.byte	0x00, 0xf4, 0x21, 0x00


	//----- nvinfo : EIATTR_KPARAM_INFO
	.align		4
.L_19:
        /*0048*/ 	.byte	0x04, 0x17
        /*004a*/ 	.short	(.L_21 - .L_20)
.L_20:
        /*004c*/ 	.word	0x00000000
        /*0050*/ 	.short	0x0004
        /*0052*/ 	.short	0x0020
        /*0054*/ 	.byte	0x00, 0xf4, 0x21, 0x00


	//----- nvinfo : EIATTR_KPARAM_INFO
	.align		4
.L_21:
        /*0058*/ 	.byte	0x04, 0x17
        /*005a*/ 	.short	(.L_23 - .L_22)
.L_22:
        /*005c*/ 	.word	0x00000000
        /*0060*/ 	.short	0x0003
        /*0062*/ 	.short	0x0018
        /*0064*/ 	.byte	0x00, 0xf4, 0x21, 0x00


	//----- nvinfo : EIATTR_KPARAM_INFO
	.align		4
.L_23:
        /*0068*/ 	.byte	0x04, 0x17
        /*006a*/ 	.short	(.L_25 - .L_24)
.L_24:
        /*006c*/ 	.word	0x00000000
        /*0070*/ 	.short	0x0002
        /*0072*/ 	.short	0x0010
        /*0074*/ 	.byte	0x00, 0xf4, 0x21, 0x00


	//----- nvinfo : EIATTR_KPARAM_INFO
	.align		4
.L_25:
        /*0078*/ 	.byte	0x04, 0x17
        /*007a*/ 	.short	(.L_27 - .L_26)
.L_26:
        /*007c*/ 	.word	0x00000000
        /*0080*/ 	.short	0x0001
        /*0082*/ 	.short	0x0008
        /*0084*/ 	.byte	0x00, 0xf4, 0x21, 0x00


	//----- nvinfo : EIATTR_KPARAM_INFO
	.align		4
.L_27:
        /*0088*/ 	.byte	0x04, 0x17
        /*008a*/ 	.short	(.L_29 - .L_28)
.L_28:
        /*008c*/ 	.word	0x00000000
        /*0090*/ 	.short	0x0000
        /*0092*/ 	.short	0x0000
        /*0094*/ 	.byte	0x00, 0xf4, 0x21, 0x00


	//----- nvinfo : EIATTR_SPARSE_MMA_MASK
	.align		4
.L_29:
        /*0098*/ 	.byte	0x03, 0x50
        /*009a*/ 	.short	0x0000


	//----- nvinfo : EIATTR_MAXREG_COUNT
	.align		4
        /*009c*/ 	.byte	0x03, 0x1b
        /*009e*/ 	.short	0x00ff


	//----- nvinfo : EIATTR_EXIT_INSTR_OFFSETS
	.align		4
        /*00a0*/ 	.byte	0x04, 0x1c
        /*00a2*/ 	.short	(.L_31 - .L_30)


	//   ....[0]....
.L_30:
        /*00a4*/ 	.word	0x00001830


	//   ....[1]....
        /*00a8*/ 	.word	0x00001850


	//----- nvinfo : EIATTR_REQNTID
	.align		4
.L_31:
        /*00ac*/ 	.byte	0x04, 0x10
        /*00ae*/ 	.short	(.L_33 - .L_32)
.L_32:
        /*00b0*/ 	.word	0x00000100
        /*00b4*/ 	.word	0x00000001
        /*00b8*/ 	.word	0x00000001


	//----- nvinfo : EIATTR_CBANK_PARAM_SIZE
	.align		4
.L_33:
        /*00bc*/ 	.byte	0x03, 0x19
        /*00be*/ 	.short	0x0040


	//----- nvinfo : EIATTR_PARAM_CBANK
	.align		4
        /*00c0*/ 	.byte	0x04, 0x0a
        /*00c2*/ 	.short	(.L_35 - .L_34)
	.align		4
.L_34:
        /*00c4*/ 	.word	index@(.nv.constant0.triton_poi_fused__native_batch_norm_legit_no_training_relu_threshold_backward_10)
        /*00c8*/ 	.short	0x0210
        /*00ca*/ 	.short	0x0040


	//----- nvinfo : EIATTR_SW_WAR
	.align		4
.L_35:
        /*00cc*/ 	.byte	0x04, 0x36
        /*00ce*/ 	.short	(.L_37 - .L_36)
.L_36:
        /*00d0*/ 	.word	0x00000008
.L_37:


//--------------------- .nv.callgraph             --------------------------
	.section	.nv.callgraph,"",@"SHT_CUDA_CALLGRAPH"
	.align	4
	.sectionentsize	8
	.align		4
        /*0000*/ 	.word	0x00000000
	.align		4
        /*0004*/ 	.word	0xffffffff
	.align		4
        /*0008*/ 	.word	0x00000000
	.align		4
        /*000c*/ 	.word	0xfffffffe
	.align		4
        /*0010*/ 	.word	0x00000000
	.align		4
        /*0014*/ 	.word	0xfffffffd
	.align		4
        /*0018*/ 	.word	0x00000000
	.align		4
        /*001c*/ 	.word	0xfffffffc


//--------------------- .nv.constant4             --------------------------
	.section	.nv.constant4,"a",@progbits
	.align	8
	.align		8
.nv.constant4:
        /*0000*/ 	.dword	_$_str
	.align		8
        /*0008*/ 	.dword	_$_str_$_2


//--------------------- .text.triton_poi_fused__native_batch_norm_legit_no_training_relu_threshold_backward_10 --------------------------
	.section	.text.triton_poi_fused__native_batch_norm_legit_no_training_relu_threshold_backward_10,"ax",@progbits
	.sectionflags	@"SHF_BARRIERS=1"
	.align	128
        .global         triton_poi_fused__native_batch_norm_legit_no_training_relu_threshold_backward_10
        .type           triton_poi_fused__native_batch_norm_legit_no_training_relu_threshold_backward_10,@function
        .size           triton_poi_fused__native_batch_norm_legit_no_training_relu_threshold_backward_10,(.L_x_1 - triton_poi_fused__native_batch_norm_legit_no_training_relu_threshold_backward_10)
        .other          triton_poi_fused__native_batch_norm_legit_no_training_relu_threshold_backward_10,@"STO_CUDA_ENTRY STV_DEFAULT"
triton_poi_fused__native_batch_norm_legit_no_training_relu_threshold_backward_10:
.text.triton_poi_fused__native_batch_norm_legit_no_training_relu_threshold_backward_10:
[----:B------:R-:W0:Y:S01]  /*0000*/  LDC R1, c[0x0][0x28] ;  /* 0x00000a00ff017b82 */ /* 0x000e220000000800 */
[----:B------:R-:W1:Y:S07]  /*0010*/  S2R R4, SR_TID.X ;  /* 0x0000000000047919 */ /* 0x000e6e0000002100 */
[----:B------:R-:W2:Y:S01]  /*0020*/  LDC.64 R20, c[0x0][0x210] ;  /* 0x00008400ff147b82 */ /* 0x000ea20000000a00 */
[----:B------:R-:W-:Y:S02]  /*0030*/  CS2R R16, SRZ ;  /* 0x0000000000107805 */ /* 0x000fe4000001ff00 */
[----:B------:R-:W-:Y:S01]  /*0040*/  CS2R R18, SRZ ;  /* 0x0000000000127805 */ /* 0x000fe2000001ff00 */
[----:B------:R-:W3:Y:S01]  /*0050*/  S2R R5, SR_CTAID.Y ;  /* 0x0000000000057919 */ /* 0x000ee20000002600 */
[----:B------:R-:W-:Y:S01]  /*0060*/  CS2R R22, SRZ ;  /* 0x0000000000167805 */ /* 0x000fe2000001ff00 */
[----:B------:R-:W-:Y:S01]  /*0070*/  ULDC.64 UR6, c[0x0][0x208] ;  /* 0x0000820000067ab9 */ /* 0x000fe20000000a00 */
[----:B------:R-:W4:Y:S01]  /*0080*/  S2R R6, SR_CTAID.X ;  /* 0x0000000000067919 */ /* 0x000f220000002500 */
[----:B------:R-:W5:Y:S08]  /*0090*/  S2UR UR5, SR_CgaCtaId ;  /* 0x00000000000579c3 */ /* 0x000f700000008800 */
[----:B------:R-:W2:Y:S01]  /*00a0*/  LDC.64 R30, c[0x0][0x220] ;  /* 0x00008800ff1e7b82 */ /* 0x000ea20000000a00 */
[----:B-1----:R-:W-:Y:S01]  /*00b0*/  IMAD.SHL.U32 R2, R4, 0x10, RZ ;  /* 0x0000001004027824 */ /* 0x002fe200078e00ff */
[----:B------:R-:W-:-:S02]  /*00c0*/  SHF.R.U32.HI R7, RZ, 0x4, R4 ;  /* 0x00000004ff077819 */ /* 0x000fc40000011604 */
[--C-:B---3--:R-:W-:Y:S02]  /*00d0*/  SHF.R.S32.HI R28, RZ, 0x17, R5.reuse ;  /* 0x00000017ff1c7819 */ /* 0x108fe40000011405 */
[----:B------:R-:W-:Y:S02]  /*00e0*/  LOP3.LUT R0, R2, 0xf0, RZ, 0xc0, !PT ;  /* 0x000000f002007812 */ /* 0x000fe400078ec0ff */
[----:B------:R-:W-:Y:S02]  /*00f0*/  SGXT R28, R28, 0x1 ;  /* 0x000000011c1c781a */ /* 0x000fe40000000200 */
[----:B------:R-:W-:-:S04]  /*0100*/  PRMT R0, R0, 0x6540, R5 ;  /* 0x0000654000007816 */ /* 0x000fc80000000005 */
[----:B------:R-:W-:Y:S02]  /*0110*/  SHF.R.S32.HI R3, RZ, 0x1f, R0 ;  /* 0x0000001fff037819 */ /* 0x000fe40000011400 */
[----:B------:R-:W-:Y:S02]  /*0120*/  LOP3.LUT R9, R0, 0x8, RZ, 0xfc, !PT ;  /* 0x0000000800097812 */ /* 0x000fe400078efcff */
[----:B------:R-:W-:Y:S01]  /*0130*/  LEA.HI R8, R3, R0, RZ, 0xa ;  /* 0x0000000003087211 */ /* 0x000fe200078f50ff */
[----:B----4-:R-:W-:Y:S01]  /*0140*/  IMAD.SHL.U32 R3, R6, 0x10, RZ ;  /* 0x0000001006037824 */ /* 0x010fe200078e00ff */
[----:B------:R-:W-:Y:S02]  /*0150*/  SGXT.U32 R6, R7, 0x4 ;  /* 0x000000040706781a */ /* 0x000fe40000000000 */
[----:B------:R-:W-:Y:S01]  /*0160*/  LOP3.LUT R11, R0, 0xc, RZ, 0xfc, !PT ;  /* 0x0000000c000b7812 */ /* 0x000fe200078efcff */
[----:B------:R-:W-:Y:S01]  /*0170*/  IMAD.SHL.U32 R7, R8, 0x10, RZ ;  /* 0x0000001008077824 */ /* 0x000fe200078e00ff */
[----:B------:R-:W-:-:S02]  /*0180*/  LOP3.LUT R6, R3, R6, RZ, 0xfc, !PT ;  /* 0x0000000603067212 */ /* 0x000fc400078efcff */
[----:B------:R-:W-:Y:S02]  /*0190*/  LEA.HI R10, R28, R9, RZ, 0xa ;  /* 0x000000091c0a7211 */ /* 0x000fe400078f50ff */
[----:B------:R-:W-:Y:S02]  /*01a0*/  LOP3.LUT R7, R7, 0xffffc000, RZ, 0xc0, !PT ;  /* 0xffffc00007077812 */ /* 0x000fe400078ec0ff */
[----:B------:R-:W-:Y:S02]  /*01b0*/  ISETP.GE.AND P0, PT, R6, 0x10, PT ;  /* 0x000000100600780c */ /* 0x000fe40003f06270 */
[----:B------:R-:W-:Y:S01]  /*01c0*/  LEA.HI R12, R28, R11, RZ, 0xa ;  /* 0x0000000b1c0c7211 */ /* 0x000fe200078f50ff */
[----:B------:R-:W-:Y:S01]  /*01d0*/  IMAD R14, R6, 0x400, R7 ;  /* 0x00000400060e7824 */ /* 0x000fe200078e0207 */
[----:B------:R-:W-:Y:S02]  /*01e0*/  LOP3.LUT R7, R0, 0x4, RZ, 0xfc, !PT ;  /* 0x0000000400077812 */ /* 0x000fe400078efcff */
[----:B------:R-:W-:-:S02]  /*01f0*/  LOP3.LUT R13, R8, 0xfffffc00, RZ, 0xc0, !PT ;  /* 0xfffffc00080d7812 */ /* 0x000fc400078ec0ff */
[-C--:B------:R-:W-:Y:S02]  /*0200*/  LEA.HI R6, R28, R7.reuse, RZ, 0xa ;  /* 0x000000071c067211 */ /* 0x080fe400078f50ff */
[----:B------:R-:W-:Y:S02]  /*0210*/  LOP3.LUT R10, R10, 0xfffffc00, RZ, 0xc0, !PT ;  /* 0xfffffc000a0a7812 */ /* 0x000fe400078ec0ff */
[----:B------:R-:W-:Y:S02]  /*0220*/  LOP3.LUT R6, R6, 0xfffffc00, RZ, 0xc0, !PT ;  /* 0xfffffc0006067812 */ /* 0x000fe400078ec0ff */
[----:B------:R-:W-:Y:S02]  /*0230*/  LOP3.LUT R12, R12, 0xfffffc00, RZ, 0xc0, !PT ;  /* 0xfffffc000c0c7812 */ /* 0x000fe400078ec0ff */
[C---:B------:R-:W-:Y:S02]  /*0240*/  IADD3 R27, R14.reuse, R7, -R6 ;  /* 0x000000070e1b7210 */ /* 0x040fe40007ffe806 */
[----:B------:R-:W-:-:S02]  /*0250*/  IADD3 R0, R14, R0, -R13 ;  /* 0x000000000e007210 */ /* 0x000fc40007ffe80d */
[C---:B------:R-:W-:Y:S01]  /*0260*/  IADD3 R25, R14.reuse, R9, -R10 ;  /* 0x000000090e197210 */ /* 0x040fe20007ffe80a */
[----:B--2---:R-:W-:Y:S01]  /*0270*/  IMAD.WIDE R26, R27, 0x4, R20 ;  /* 0x000000041b1a7825 */ /* 0x004fe200078e0214 */
[----:B------:R-:W-:Y:S02]  /*0280*/  IADD3 R7, R14, R11, -R12 ;  /* 0x0000000b0e077210 */ /* 0x000fe40007ffe80c */
[----:B------:R-:W-:Y:S02]  /*0290*/  CS2R R8, SRZ ;  /* 0x0000000000087805 */ /* 0x000fe4000001ff00 */
[----:B------:R-:W-:Y:S01]  /*02a0*/  CS2R R10, SRZ ;  /* 0x00000000000a7805 */ /* 0x000fe2000001ff00 */
[--C-:B------:R-:W-:Y:S01]  /*02b0*/  IMAD.WIDE R24, R25, 0x4, R20.reuse ;  /* 0x0000000419187825 */ /* 0x100fe200078e0214 */
[----:B------:R-:W-:Y:S02]  /*02c0*/  CS2R R12, SRZ ;  /* 0x00000000000c7805 */ /* 0x000fe4000001ff00 */
[----:B------:R-:W-:Y:S01]  /*02d0*/  CS2R R14, SRZ ;  /* 0x00000000000e7805 */ /* 0x000fe2000001ff00 */
[--C-:B------:R-:W-:Y:S01]  /*02e0*/  IMAD.WIDE R6, R7, 0x4, R20.reuse ;  /* 0x0000000407067825 */ /* 0x100fe200078e0214 */
[----:B------:R1:W2:Y:S03]  /*02f0*/  @!P0 LDG.E.EL.128 R16, desc[UR6][R24.64] ;  /* 0x0000000618108981 */ /* 0x0002a6000c2e1d00 */
[----:B------:R-:W-:Y:S01]  /*0300*/  IMAD.WIDE R32, R0, 0x4, R20 ;  /* 0x0000000400207825 */ /* 0x000fe200078e0214 */
[----:B------:R-:W-:Y:S01]  /*0310*/  CS2R R20, SRZ ;  /* 0x0000000000147805 */ /* 0x000fe2000001ff00 */
[----:B------:R-:W3:Y:S04]  /*0320*/  @!P0 LDG.E.EL.128 R12, desc[UR6][R26.64] ;  /* 0x000000061a0c8981 */ /* 0x000ee8000c2e1d00 */
[----:B------:R4:W3:Y:S01]  /*0330*/  @!P0 LDG.E.EL.128 R8, desc[UR6][R32.64] ;  /* 0x0000000620088981 */ /* 0x0008e2000c2e1d00 */
[----:B------:R-:W-:Y:S01]  /*0340*/  LOP3.LUT R35, R4, 0xf0, RZ, 0xc0, !PT ;  /* 0x000000f004237812 */ /* 0x000fe200078ec0ff */
[----:B------:R-:W-:Y:S01]  /*0350*/  UMOV UR4, 0x400 ;  /* 0x0000040000047882 */ /* 0x000fe20000000000 */
[----:B------:R-:W-:Y:S01]  /*0360*/  LOP3.LUT R2, R2, 0xff0, RZ, 0xc0, !PT ;  /* 0x00000ff002027812 */ /* 0x000fe200078ec0ff */
[----:B------:R4:W3:Y:S01]  /*0370*/  @!P0 LDG.E.EL.128 R20, desc[UR6][R6.64] ;  /* 0x0000000606148981 */ /* 0x0008e2000c2e1d00 */
[----:B-----5:R-:W-:Y:S01]  /*0380*/  UPRMT UR4, UR5, 0x654, UR4 ;  /* 0x0000065405047896 */ /* 0x020fe20008000004 */
[----:B------:R-:W-:Y:S01]  /*0390*/  PRMT R29, R4, 0x6540, R5 ;  /* 0x00006540041d7816 */ /* 0x000fe20000000005 */
[----:B-1----:R-:W1:Y:S01]  /*03a0*/  LDC.64 R24, c[0x0][0x218] ;  /* 0x00008600ff187b82 */ /* 0x002e620000000a00 */
[----:B------:R-:W-:-:S05]  /*03b0*/  IMAD.IADD R2, R2, 0x1, R35 ;  /* 0x0000000102027824 */ /* 0x000fca00078e0223 */
[----:B----4-:R-:W-:Y:S02]  /*03c0*/  LEA R32, R2, UR4, 0x2 ;  /* 0x0000000402207c11 */ /* 0x010fe4000f8e10ff */
[----:B------:R-:W-:-:S04]  /*03d0*/  LEA.HI R28, R28, R29, RZ, 0xa ;  /* 0x0000001d1c1c7211 */ /* 0x000fc800078f50ff */
[----:B------:R-:W-:-:S05]  /*03e0*/  LOP3.LUT R28, R28, 0xfffffc00, RZ, 0xc0, !PT ;  /* 0xfffffc001c1c7812 */ /* 0x000fca00078ec0ff */
[----:B0-----:R-:W-:Y:S02]  /*03f0*/  IMAD.IADD R7, R29, 0x1, -R28 ;  /* 0x000000011d077824 */ /* 0x001fe400078e0a1c */
[----:B------:R-:W0:Y:S02]  /*0400*/  LDC.64 R28, c[0x0][0x228] ;  /* 0x00008a00ff1c7b82 */ /* 0x000e240000000a00 */
[----:B------:R-:W-:-:S06]  /*0410*/  IMAD.WIDE R26, R7, 0x4, R30 ;  /* 0x00000004071a7825 */ /* 0x000fcc00078e021e */
[----:B------:R-:W4:Y:S01]  /*0420*/  LDC.64 R30, c[0x0][0x230] ;  /* 0x00008c00ff1e7b82 */ /* 0x000f220000000a00 */
[----:B-1----:R-:W-:-:S04]  /*0430*/  IMAD.WIDE R24, R7, 0x4, R24 ;  /* 0x0000000407187825 */ /* 0x002fc800078e0218 */
[C---:B----4-:R-:W-:Y:S01]  /*0440*/  IMAD.WIDE R30, R7.reuse, 0x4, R30 ;  /* 0x00000004071e7825 */ /* 0x050fe200078e021e */
[----:B--2---:R-:W-:Y:S04]  /*0450*/  STS.128 [R32+0x20], R16 ;  /* 0x0000201020007388 */ /* 0x004fe80000000c00 */
[----:B---3--:R-:W-:Y:S04]  /*0460*/  STS.128 [R32+0x10], R12 ;  /* 0x0000100c20007388 */ /* 0x008fe80000000c00 */
[----:B------:R0:W-:Y:S04]  /*0470*/  STS.128 [R32], R8 ;  /* 0x0000000820007388 */ /* 0x0001e80000000c00 */
[----:B------:R1:W-:Y:S01]  /*0480*/  STS.128 [R32+0x30], R20 ;  /* 0x0000301420007388 */ /* 0x0003e20000000c00 */
[----:B------:R-:W-:Y:S06]  /*0490*/  BAR.SYNC.DEFER_BLOCKING 0x0 ;  /* 0x0000000000007b1d */ /* 0x000fec0000010000 */
[----:B------:R-:W2:Y:S04]  /*04a0*/  LDG.E.EL R26, desc[UR6][R26.64] ;  /* 0x000000061a1a7981 */ /* 0x000ea8000c2e1900 */
[----:B------:R3:W4:Y:S01]  /*04b0*/  LDG.E.EL R6, desc[UR6][R24.64] ;  /* 0x0000000618067981 */ /* 0x000722000c2e1900 */
[----:B0-----:R-:W-:-:S03]  /*04c0*/  IMAD.WIDE R8, R7, 0x4, R28 ;  /* 0x0000000407087825 */ /* 0x001fc600078e021c */
[----:B------:R-:W5:Y:S04]  /*04d0*/  LDG.E.EL R30, desc[UR6][R30.64] ;  /* 0x000000061e1e7981 */ /* 0x000f68000c2e1900 */
[----:B------:R0:W5:Y:S01]  /*04e0*/  LDG.E.EL R11, desc[UR6][R8.64] ;  /* 0x00000006080b7981 */ /* 0x000162000c2e1900 */
[----:B------:R-:W-:-:S04]  /*04f0*/  LOP3.LUT R7, R4, 0xff, RZ, 0xc0, !PT ;  /* 0x000000ff04077812 */ /* 0x000fc800078ec0ff */
[----:B------:R-:W-:-:S05]  /*0500*/  LEA R10, R7, UR4, 0x2 ;  /* 0x00000004070a7c11 */ /* 0x000fca000f8e10ff */
[----:B------:R-:W4:Y:S04]  /*0510*/  LDS R29, [R10] ;  /* 0x000000000a1d7984 */ /* 0x000f280000000800 */
[----:B------:R-:W0:Y:S04]  /*0520*/  LDS R12, [R10+0x1100] ;  /* 0x001100000a0c7984 */ /* 0x000e280000000800 */
[----:B------:R-:W0:Y:S04]  /*0530*/  LDS R32, [R10+0x2200] ;  /* 0x002200000a207984 */ /* 0x000e280000000800 */
[----:B------:R-:W0:Y:S04]  /*0540*/  LDS R37, [R10+0x440] ;  /* 0x000440000a257984 */ /* 0x000e280000000800 */
[----:B------:R-:W1:Y:S04]  /*0550*/  LDS R36, [R10+0x3300] ;  /* 0x003300000a247984 */ /* 0x000e680000000800 */
[----:B---3--:R-:W3:Y:S04]  /*0560*/  LDS R24, [R10+0x3b80] ;  /* 0x003b80000a187984 */ /* 0x008ee80000000800 */
[----:B------:R-:W1:Y:S04]  /*0570*/  LDS R35, [R10+0x1540] ;  /* 0x001540000a237984 */ /* 0x000e680000000800 */
[----:B------:R-:W1:Y:S04]  /*0580*/  LDS R33, [R10+0x2640] ;  /* 0x002640000a217984 */ /* 0x000e680000000800 */
[----:B------:R-:W1:Y:S04]  /*0590*/  LDS R27, [R10+0x3740] ;  /* 0x003740000a1b7984 */ /* 0x000e680000000800 */
[----:B------:R-:W1:Y:S04]  /*05a0*/  LDS R23, [R10+0x880] ;  /* 0x000880000a177984 */ /* 0x000e680000000800 */
[----:B------:R-:W1:Y:S04]  /*05b0*/  LDS R25, [R10+0x3fc0] ;  /* 0x003fc0000a197984 */ /* 0x000e680000000800 */
[----:B------:R-:W1:Y:S04]  /*05c0*/  LDS R21, [R10+0xcc0] ;  /* 0x000cc0000a157984 */ /* 0x000e680000000800 */
[----:B------:R-:W2:Y:S04]  /*05d0*/  LDS R15, [R10+0x1980] ;  /* 0x001980000a0f7984 */ /* 0x000ea80000000800 */
[----:B0-----:R-:W-:Y:S01]  /*05e0*/  LDS R9, [R10+0x2a80] ;  /* 0x002a80000a097984 */ /* 0x001fe20000000800 */
[----:B------:R-:W0:Y:S03]  /*05f0*/  S2UR UR4, SR_CgaCtaId ;  /* 0x00000000000479c3 */ /* 0x000e260000008800 */
[----:B------:R-:W-:Y:S01]  /*0600*/  LDS R7, [R10+0x2ec0] ;  /* 0x002ec0000a077984 */ /* 0x000fe20000000800 */
[----:B------:R-:W-:Y:S01]  /*0610*/  IMAD.MOV.U32 R8, RZ, RZ, 0x3e800000 ;  /* 0x3e800000ff087424 */ /* 0x000fe200078e00ff */
[----:B------:R-:W-:Y:S01]  /*0620*/  UMOV UR5, 0x400 ;  /* 0x0000040000057882 */ /* 0x000fe20000000000 */
[----:B------:R-:W-:-:S05]  /*0630*/  IMAD.SHL.U32 R16, R4, 0x10, RZ ;  /* 0x0000001004107824 */ /* 0x000fca00078e00ff */
[----:B------:R-:W-:Y:S01]  /*0640*/  LOP3.LUT R16, R16, 0xff0, RZ, 0xc0, !PT ;  /* 0x00000ff010107812 */ /* 0x000fe200078ec0ff */
[----:B0-----:R-:W-:-:S06]  /*0650*/  UPRMT UR4, UR4, 0x654, UR5 ;  /* 0x0000065404047896 */ /* 0x001fcc0008000005 */
[C---:B------:R-:W-:Y:S01]  /*0660*/  LEA.HI R17, R16.reuse, UR4, RZ, 0x1e ;  /* 0x0000000410117c11 */ /* 0x040fe2000f8ff0ff */
[----:B-1----:R-:W0:Y:S04]  /*0670*/  S2R R20, SR_TID.X ;  /* 0x0000000000147919 */ /* 0x002e280000002100 */
[----:B------:R-:W-:Y:S02]  /*0680*/  IMAD R17, R16, 0x4, R17 ;  /* 0x0000000410117824 */ /* 0x000fe400078e0211 */
[----:B0-----:R-:W-:-:S05]  /*0690*/  IMAD.SHL.U32 R20, R20, 0x4, RZ ;  /* 0x0000000414147824 */ /* 0x001fca00078e00ff */
[----:B------:R-:W-:Y:S01]  /*06a0*/  LOP3.LUT R20, R20, 0x3fc, RZ, 0xc0, !PT ;  /* 0x000003fc14147812 */ /* 0x000fe200078ec0ff */
[----:B--2---:R-:W-:-:S04]  /*06b0*/  FADD R13, R26, 0.0010000000474974513054 ;  /* 0x3a83126f1a0d7421 */ /* 0x004fc80000000000 */
[----:B------:R0:W1:Y:S02]  /*06c0*/  MUFU.SQRT R14, R13 ;  /* 0x0000000d000e7308 */ /* 0x0000640000002000 */
[----:B0-----:R-:W0:Y:S01]  /*06d0*/  LDS R13, [R10+0x1dc0] ;  /* 0x001dc0000a0d7984 */ /* 0x001e220000000800 */
[C---:B-1----:R-:W-:Y:S02]  /*06e0*/  FSETP.GT.AND P1, PT, R14.reuse, 8.50705917302346158658e+37, PT ;  /* 0x7e8000000e00780b */ /* 0x042fe40003f24000 */
[----:B------:R-:W-:-:S11]  /*06f0*/  FSETP.GEU.AND P2, PT, R14, 1.175494350822287508e-38, PT ;  /* 0x008000000e00780b */ /* 0x000fd60003f4e000 */
[----:B------:R-:W-:-:S04]  /*0700*/  @P1 FMUL R14, R14, 0.25 ;  /* 0x3e8000000e0e1820 */ /* 0x000fc80000400000 */
[----:B------:R-:W-:-:S04]  /*0710*/  @!P2 FMUL R14, R14, 16777216 ;  /* 0x4b8000000e0ea820 */ /* 0x000fc80000400000 */
[----:B------:R-:W1:Y:S01]  /*0720*/  MUFU.RCP R19, R14 ;  /* 0x0000000e00137308 */ /* 0x000e620000001000 */
[----:B------:R-:W-:Y:S01]  /*0730*/  FSEL R8, R8, 1, P1 ;  /* 0x3f80000008087808 */ /* 0x000fe20000800000 */
[--C-:B----4-:R-:W-:Y:S01]  /*0740*/  FADD R31, R29, -R6.reuse ;  /* 0x800000061d1f7221 */ /* 0x110fe20000000000 */
[----:B------:R-:W-:-:S03]  /*0750*/  FADD R29, R12, -R6 ;  /* 0x800000060c1d7221 */ /* 0x000fc60000000000 */
[----:B------:R-:W-:Y:S01]  /*0760*/  @!P2 FMUL R8, R8, 16777216 ;  /* 0x4b8000000808a820 */ /* 0x000fe20000400000 */
[--C-:B------:R-:W-:Y:S01]  /*0770*/  FADD R32, R32, -R6.reuse ;  /* 0x8000000620207221 */ /* 0x100fe20000000000 */
[--C-:B------:R-:W-:Y:S01]  /*0780*/  FADD R12, R37, -R6.reuse ;  /* 0x80000006250c7221 */ /* 0x100fe20000000000 */
[--C-:B------:R-:W-:Y:S01]  /*0790*/  FADD R36, R36, -R6.reuse ;  /* 0x8000000624247221 */ /* 0x100fe20000000000 */
[--C-:B---3--:R-:W-:Y:S01]  /*07a0*/  FADD R24, R24, -R6.reuse ;  /* 0x8000000618187221 */ /* 0x108fe20000000000 */
[----:B-1----:R-:W-:Y:S01]  /*07b0*/  FMUL R19, R19, R8 ;  /* 0x0000000813137220 */ /* 0x002fe20000400000 */
[--C-:B------:R-:W-:Y:S01]  /*07c0*/  FADD R34, R35, -R6.reuse ;  /* 0x8000000623227221 */ /* 0x100fe20000000000 */
[--C-:B------:R-:W-:Y:S01]  /*07d0*/  FADD R28, R33, -R6.reuse ;  /* 0x80000006211c7221 */ /* 0x100fe20000000000 */
[--C-:B------:R-:W-:Y:S01]  /*07e0*/  FADD R26, R27, -R6.reuse ;  /* 0x800000061b1a7221 */ /* 0x100fe20000000000 */
[C---:B------:R-:W-:Y:S01]  /*07f0*/  FMUL R31, R19.reuse, R31 ;  /* 0x0000001f131f7220 */ /* 0x040fe20000400000 */
[C---:B------:R-:W-:Y:S01]  /*0800*/  FMUL R29, R19.reuse, R29 ;  /* 0x0000001d131d7220 */ /* 0x040fe20000400000 */
[C---:B------:R-:W-:Y:S01]  /*0810*/  FMUL R32, R19.reuse, R32 ;  /* 0x0000002013207220 */ /* 0x040fe20000400000 */
[----:B------:R-:W-:Y:S01]  /*0820*/  FMUL R12, R19, R12 ;  /* 0x0000000c130c7220 */ /* 0x000fe20000400000 */
[--C-:B------:R-:W-:Y:S01]  /*0830*/  FADD R18, R23, -R6.reuse ;  /* 0x8000000617127221 */ /* 0x100fe20000000000 */
[--C-:B------:R-:W-:Y:S01]  /*0840*/  FADD R22, R25, -R6.reuse ;  /* 0x8000000619167221 */ /* 0x100fe20000000000 */
[--C-:B------:R-:W-:Y:S01]  /*0850*/  FADD R16, R21, -R6.reuse ;  /* 0x8000000615107221 */ /* 0x100fe20000000000 */
[--C-:B------:R-:W-:Y:S01]  /*0860*/  FADD R14, R15, -R6.reuse ;  /* 0x800000060f0e7221 */ /* 0x100fe20000000000 */
[--C-:B0-----:R-:W-:Y:S01]  /*0870*/  FADD R10, R13, -R6.reuse ;  /* 0x800000060d0a7221 */ /* 0x101fe20000000000 */
[--C-:B------:R-:W-:Y:S01]  /*0880*/  FADD R8, R9, -R6.reuse ;  /* 0x8000000609087221 */ /* 0x100fe20000000000 */
[----:B------:R-:W-:Y:S01]  /*0890*/  FADD R6, R7, -R6 ;  /* 0x8000000607067221 */ /* 0x000fe20000000000 */
[C-C-:B-----5:R-:W-:Y:S01]  /*08a0*/  FFMA R31, R11.reuse, R31, R30.reuse ;  /* 0x0000001f0b1f7223 */ /* 0x160fe2000000001e */
[C-C-:B------:R-:W-:Y:S01]  /*08b0*/  FFMA R29, R11.reuse, R29, R30.reuse ;  /* 0x0000001d0b1d7223 */ /* 0x140fe2000000001e */
[C-C-:B------:R-:W-:Y:S01]  /*08c0*/  FFMA R32, R11.reuse, R32, R30.reuse ;  /* 0x000000200b207223 */ /* 0x140fe2000000001e */
[--C-:B------:R-:W-:Y:S01]  /*08d0*/  FFMA R12, R11, R12, R30.reuse ;  /* 0x0000000c0b0c7223 */ /* 0x100fe2000000001e */
[C---:B------:R-:W-:Y:S01]  /*08e0*/  FMUL R13, R19.reuse, R36 ;  /* 0x00000024130d7220 */ /* 0x040fe20000400000 */
        /* <DEDUP_REMOVED lines=10> */
[----:B------:R-:W-:Y:S01]  /*0990*/  FMUL R19, R19, R6 ;  /* 0x0000000613137220 */ /* 0x000fe20000400000 */
[C-C-:B------:R-:W-:Y:S01]  /*09a0*/  FFMA R13, R11.reuse, R13, R30.reuse ;  /* 0x0000000d0b0d7223 */ /* 0x140fe2000000001e */
[C-C-:B------:R-:W-:Y:S01]  /*09b0*/  FFMA R24, R11.reuse, R24, R30.reuse ;  /* 0x000000180b187223 */ /* 0x140fe2000000001e */
[C-C-:B------:R-:W-:Y:S01]  /*09c0*/  FFMA R27, R11.reuse, R27, R30.reuse ;  /* 0x0000001b0b1b7223 */ /* 0x140fe2000000001e */
[C-C-:B------:R-:W-:Y:S01]  /*09d0*/  FFMA R26, R11.reuse, R37, R30.reuse ;  /* 0x000000250b1a7223 */ /* 0x140fe2000000001e */
[C-C-:B------:R-:W-:Y:S01]  /*09e0*/  FFMA R14, R11.reuse, R35, R30.reuse ;  /* 0x000000230b0e7223 */ /* 0x140fe2000000001e */
[----:B------:R-:W-:Y:S01]  /*09f0*/  FFMA R6, R11, R21, R30 ;  /* 0x000000150b067223 */ /* 0x000fe2000000001e */
[----:B------:R-:W-:-:S02]  /*0a00*/  FSETP.GEU.AND P1, PT, R31, RZ, PT ;  /* 0x000000ff1f00720b */ /* 0x000fc40003f2e000 */
[----:B------:R-:W-:Y:S02]  /*0a10*/  FSETP.GEU.AND P6, PT, R29, RZ, PT ;  /* 0x000000ff1d00720b */ /* 0x000fe40003fce000 */
[----:B------:R-:W-:Y:S02]  /*0a20*/  FSETP.GEU.AND P3, PT, R32, RZ, PT ;  /* 0x000000ff2000720b */ /* 0x000fe40003f6e000 */
[----:B------:R-:W-:Y:S01]  /*0a30*/  FSETP.GEU.AND P5, PT, R12, RZ, PT ;  /* 0x000000ff0c00720b */ /* 0x000fe20003fae000 */
[C-C-:B------:R-:W-:Y:S01]  /*0a40*/  FFMA R28, R11.reuse, R23, R30.reuse ;  /* 0x000000170b1c7223 */ /* 0x140fe2000000001e */
[C-C-:B------:R-:W-:Y:S01]  /*0a50*/  FFMA R25, R11.reuse, R25, R30.reuse ;  /* 0x000000190b197223 */ /* 0x140fe2000000001e */
[C-C-:B------:R-:W-:Y:S01]  /*0a60*/  FFMA R15, R11.reuse, R15, R30.reuse ;  /* 0x0000000f0b0f7223 */ /* 0x140fe2000000001e */
[C-C-:B------:R-:W-:Y:S01]  /*0a70*/  FFMA R33, R11.reuse, R33, R30.reuse ;  /* 0x000000210b217223 */ /* 0x140fe2000000001e */
[--C-:B------:R-:W-:Y:S01]  /*0a80*/  FFMA R7, R11, R7, R30.reuse ;  /* 0x000000070b077223 */ /* 0x100fe2000000001e */
[----:B------:R-:W-:Y:S01]  /*0a90*/  FSEL R31, R31, RZ, P1 ;  /* 0x000000ff1f1f7208 */ /* 0x000fe20000800000 */
[----:B------:R-:W-:Y:S01]  /*0aa0*/  BAR.SYNC.DEFER_BLOCKING 0x0 ;  /* 0x0000000000007b1d */ /* 0x000fe20000010000 */
[----:B------:R-:W-:Y:S01]  /*0ab0*/  FSEL R29, R29, RZ, P6 ;  /* 0x000000ff1d1d7208 */ /* 0x000fe20003000000 */
[----:B------:R-:W-:Y:S01]  /*0ac0*/  FFMA R30, R11, R19, R30 ;  /* 0x000000130b1e7223 */ /* 0x000fe2000000001e */
[----:B------:R-:W-:-:S02]  /*0ad0*/  FSEL R32, R32, RZ, P3 ;  /* 0x000000ff20207208 */ /* 0x000fc40001800000 */
[----:B------:R-:W-:-:S03]  /*0ae0*/  FSEL R12, R12, RZ, P5 ;  /* 0x000000ff0c0c7208 */ /* 0x000fc60002800000 */
[----:B------:R-:W0:Y:S01]  /*0af0*/  LDC.64 R34, c[0x0][0x238] ;  /* 0x00008e00ff227b82 */ /* 0x000e220000000a00 */
[----:B------:R-:W-:Y:S02]  /*0b00*/  FSETP.GEU.AND P4, PT, R13, RZ, PT ;  /* 0x000000ff0d00720b */ /* 0x000fe40003f8e000 */
[----:B------:R-:W-:Y:S02]  /*0b10*/  FSETP.GEU.AND P2, PT, R24, RZ, PT ;  /* 0x000000ff1800720b */ /* 0x000fe40003f4e000 */
[----:B------:R-:W-:Y:S02]  /*0b20*/  FSETP.GEU.AND P1, PT, R27, RZ, PT ;  /* 0x000000ff1b00720b */ /* 0x000fe40003f2e000 */
[----:B------:R-:W-:Y:S02]  /*0b30*/  FSETP.GEU.AND P6, PT, R26, RZ, PT ;  /* 0x000000ff1a00720b */ /* 0x000fe40003fce000 */
[----:B------:R-:W-:Y:S02]  /*0b40*/  FSETP.GEU.AND P3, PT, R14, RZ, PT ;  /* 0x000000ff0e00720b */ /* 0x000fe40003f6e000 */
[----:B------:R-:W-:-:S02]  /*0b50*/  FSETP.GEU.AND P5, PT, R6, RZ, PT ;  /* 0x000000ff0600720b */ /* 0x000fc40003fae000 */
[----:B------:R-:W-:Y:S02]  /*0b60*/  FSEL R27, R27, RZ, P1 ;  /* 0x000000ff1b1b7208 */ /* 0x000fe40000800000 */
[----:B------:R-:W-:Y:S02]  /*0b70*/  FSEL R26, R26, RZ, P6 ;  /* 0x000000ff1a1a7208 */ /* 0x000fe40003000000 */
[----:B------:R-:W-:Y:S02]  /*0b80*/  FSEL R6, R6, RZ, P5 ;  /* 0x000000ff06067208 */ /* 0x000fe40002800000 */
[----:B------:R-:W-:Y:S02]  /*0b90*/  FSEL R13, R13, RZ, P4 ;  /* 0x000000ff0d0d7208 */ /* 0x000fe40002000000 */
[----:B------:R-:W-:Y:S02]  /*0ba0*/  FSEL R14, R14, RZ, P3 ;  /* 0x000000ff0e0e7208 */ /* 0x000fe40001800000 */
[----:B------:R-:W-:-:S02]  /*0bb0*/  FSEL R24, R24, RZ, P2 ;  /* 0x000000ff18187208 */ /* 0x000fc40001000000 */
        /* <DEDUP_REMOVED lines=11> */
[----:B------:R-:W-:Y:S01]  /*0c70*/  FSEL R30, R30, RZ, P2 ;  /* 0x000000ff1e1e7208 */ /* 0x000fe20001000000 */
[----:B------:R-:W-:Y:S04]  /*0c80*/  STS [R17], R31 ;  /* 0x0000001f11007388 */ /* 0x000fe80000000800 */
[----:B------:R-:W-:Y:S04]  /*0c90*/  STS [R17+0x4], R12 ;  /* 0x0000040c11007388 */ /* 0x000fe80000000800 */
        /* <DEDUP_REMOVED lines=13> */
[----:B------:R1:W-:Y:S01]  /*0d70*/  STS [R17+0x3c], R28 ;  /* 0x00003c1c11007388 */ /* 0x0003e20000000800 */
[----:B------:R-:W-:-:S05]  /*0d80*/  LOP3.LUT R9, R4, 0xfc, RZ, 0xc0, !PT ;  /* 0x000000fc04097812 */ /* 0x000fca00078ec0ff */
[----:B------:R-:W-:-:S04]  /*0d90*/  VIADD R9, R9, UR4 ;  /* 0x0000000409097c36 */ /* 0x000fc80008000000 */
[----:B------:R-:W-:Y:S01]  /*0da0*/  IMAD R16, R20, 0x4, R9 ;  /* 0x0000000414107824 */ /* 0x000fe200078e0209 */
[----:B------:R-:W-:Y:S01]  /*0db0*/  BAR.SYNC.DEFER_BLOCKING 0x0 ;  /* 0x0000000000007b1d */ /* 0x000fe20000010000 */
[----:B------:R-:W-:Y:S01]  /*0dc0*/  SHF.R.U32.HI R18, RZ, 0x2, R4 ;  /* 0x00000002ff127819 */ /* 0x000fe20000011604 */
[----:B------:R-:W-:-:S04]  /*0dd0*/  IMAD.SHL.U32 R4, R4, 0x4, RZ ;  /* 0x0000000404047824 */ /* 0x000fc800078e00ff */
[----:B------:R-:W-:Y:S04]  /*0de0*/  LDS R8, [R16] ;  /* 0x0000000010087984 */ /* 0x000fe80000000800 */
[----:B------:R-:W-:Y:S04]  /*0df0*/  LDS R9, [R16+0x4] ;  /* 0x0000040010097984 */ /* 0x000fe80000000800 */
[----:B------:R-:W-:Y:S04]  /*0e00*/  LDS R10, [R16+0x8] ;  /* 0x00000800100a7984 */ /* 0x000fe80000000800 */
[----:B------:R2:W3:Y:S01]  /*0e10*/  LDS R11, [R16+0xc] ;  /* 0x00000c00100b7984 */ /* 0x0004e20000000800 */
[----:B------:R-:W-:-:S02]  /*0e20*/  SGXT.U32 R18, R18, 0x6 ;  /* 0x000000061212781a */ /* 0x000fc40000000000 */
[C---:B------:R-:W-:Y:S02]  /*0e30*/  LOP3.LUT R19, R20.reuse, 0x400, RZ, 0xfc, !PT ;  /* 0x0000040014137812 */ /* 0x040fe400078efcff */
[----:B------:R-:W-:Y:S02]  /*0e40*/  LOP3.LUT R3, R3, 0xc, R4, 0xf8, !PT ;  /* 0x0000000c03037812 */ /* 0x000fe400078ef804 */
[C---:B------:R-:W-:Y:S02]  /*0e50*/  LOP3.LUT R4, R20.reuse, 0x800, RZ, 0xfc, !PT ;  /* 0x0000080014047812 */ /* 0x040fe400078efcff */
[----:B-1----:R-:W-:Y:S02]  /*0e60*/  LOP3.LUT R17, R20, 0xc00, RZ, 0xfc, !PT ;  /* 0x00000c0014117812 */ /* 0x002fe400078efcff */
[----:B------:R-:W-:Y:S02]  /*0e70*/  PRMT R18, R18, 0x6540, R5 ;  /* 0x0000654012127816 */ /* 0x000fe40000000005 */
[----:B------:R-:W-:-:S02]  /*0e80*/  SHF.R.U32.HI R19, RZ, 0x2, R19 ;  /* 0x00000002ff137819 */ /* 0x000fc40000011613 */
[----:B------:R-:W-:Y:S02]  /*0e90*/  ISETP.GE.AND P4, PT, R3, 0x10, PT ;  /* 0x000000100300780c */ /* 0x000fe40003f86270 */
[----:B--2---:R-:W-:Y:S02]  /*0ea0*/  SHF.R.U32.HI R16, RZ, 0x2, R4 ;  /* 0x00000002ff107819 */ /* 0x004fe40000011604 */
[----:B------:R-:W-:Y:S01]  /*0eb0*/  SHF.R.U32.HI R17, RZ, 0x2, R17 ;  /* 0x00000002ff117819 */ /* 0x000fe20000011611 */
[----:B------:R-:W-:Y:S01]  /*0ec0*/  IMAD R3, R18, 0x10, R3 ;  /* 0x0000001012037824 */ /* 0x000fe200078e0203 */
[----:B------:R-:W-:Y:S02]  /*0ed0*/  LOP3.LUT R19, R19, 0x1fc, RZ, 0xc0, !PT ;  /* 0x000001fc13137812 */ /* 0x000fe400078ec0ff */
[----:B------:R-:W-:Y:S02]  /*0ee0*/  LOP3.LUT R16, R16, 0x2fc, RZ, 0xc0, !PT ;  /* 0x000002fc10107812 */ /* 0x000fe400078ec0ff */
[----:B------:R-:W-:Y:S01]  /*0ef0*/  LOP3.LUT R22, R17, 0x3fc, RZ, 0xc0, !PT ;  /* 0x000003fc11167812 */ /* 0x000fe200078ec0ff */
[----:B------:R-:W-:-:S02]  /*0f00*/  VIADD R19, R19, UR4 ;  /* 0x0000000413137c36 */ /* 0x000fc40008000000 */
[----:B0-----:R-:W-:-:S04]  /*0f10*/  IMAD.WIDE R4, R3, 0x4, R34 ;  /* 0x0000000403047825 */ /* 0x001fc800078e0222 */
[----:B------:R-:W-:Y:S02]  /*0f20*/  VIADD R21, R16, UR4 ;  /* 0x0000000410157c36 */ /* 0x000fe40008000000 */
[----:B------:R-:W-:Y:S02]  /*0f30*/  VIADD R23, R22, UR4 ;  /* 0x0000000416177c36 */ /* 0x000fe40008000000 */
[C---:B------:R-:W-:Y:S02]  /*0f40*/  IMAD R36, R20.reuse, 0x4, R19 ;  /* 0x0000000414247824 */ /* 0x040fe400078e0213 */
[C---:B------:R-:W-:Y:S01]  /*0f50*/  IMAD R37, R20.reuse, 0x4, R21 ;  /* 0x0000000414257824 */ /* 0x040fe200078e0215 */
[----:B---3--:R0:W-:Y:S04]  /*0f60*/  @!P4 STG.E.128 desc[UR6][R4.64], R8 ;  /* 0x000000080400c986 */ /* 0x0081e8000c101d06 */
[----:B------:R-:W-:Y:S04]  /*0f70*/  LDS R16, [R36+0x1000] ;  /* 0x0010000024107984 */ /* 0x000fe80000000800 */
[----:B------:R-:W-:Y:S04]  /*0f80*/  LDS R17, [R36+0x1004] ;  /* 0x0010040024117984 */ /* 0x000fe80000000800 */
[----:B------:R-:W-:Y:S04]  /*0f90*/  LDS R18, [R36+0x1008] ;  /* 0x0010080024127984 */ /* 0x000fe80000000800 */
[----:B------:R-:W1:Y:S01]  /*0fa0*/  LDS R19, [R36+0x100c] ;  /* 0x00100c0024137984 */ /* 0x000e620000000800 */
[----:B0-----:R-:W-:-:S03]  /*0fb0*/  IMAD R4, R20, 0x4, R23 ;  /* 0x0000000414047824 */ /* 0x001fc600078e0217 */
[----:B------:R-:W-:Y:S04]  /*0fc0*/  LDS R20, [R37+0x2000] ;  /* 0x0020000025147984 */ /* 0x000fe80000000800 */
[----:B------:R-:W-:Y:S04]  /*0fd0*/  LDS R21, [R37+0x2004] ;  /* 0x0020040025157984 */ /* 0x000fe80000000800 */
[----:B------:R-:W-:Y:S04]  /*0fe0*/  LDS R22, [R37+0x2008] ;  /* 0x0020080025167984 */ /* 0x000fe80000000800 */
[----:B------:R-:W0:Y:S04]  /*0ff0*/  LDS R23, [R37+0x200c] ;  /* 0x00200c0025177984 */ /* 0x000e280000000800 */
[----:B------:R-:W-:Y:S04]  /*1000*/  LDS R8, [R4+0x3000] ;  /* 0x0030000004087984 */ /* 0x000fe80000000800 */
[----:B------:R-:W-:Y:S04]  /*1010*/  LDS R9, [R4+0x3004] ;  /* 0x0030040004097984 */ /* 0x000fe80000000800 */
[----:B------:R-:W-:Y:S04]  /*1020*/  LDS R10, [R4+0x3008] ;  /* 0x00300800040a7984 */ /* 0x000fe80000000800 */
[----:B------:R2:W3:Y:S01]  /*1030*/  LDS R11, [R4+0x300c] ;  /* 0x00300c00040b7984 */ /* 0x0004e20000000800 */
[----:B------:R-:W-:-:S02]  /*1040*/  FSETP.GTU.AND P6, PT, R30, RZ, PT ;  /* 0x000000ff1e00720b */ /* 0x000fc40003fcc000 */
[----:B------:R-:W-:Y:S02]  /*1050*/  FSETP.GTU.AND P5, PT, R33, RZ, PT ;  /* 0x000000ff2100720b */ /* 0x000fe40003fac000 */
[----:B------:R-:W-:Y:S02]  /*1060*/  FSETP.GTU.AND P3, PT, R29, RZ, PT ;  /* 0x000000ff1d00720b */ /* 0x000fe40003f6c000 */
[----:B------:R-:W-:Y:S02]  /*1070*/  SEL R29, RZ, 0x1, P6 ;  /* 0x00000001ff1d7807 */ /* 0x000fe40003000000 */
[----:B------:R-:W-:Y:S02]  /*1080*/  FSETP.GTU.AND P6, PT, R25, RZ, PT ;  /* 0x000000ff1900720b */ /* 0x000fe40003fcc000 */
[----:B------:R-:W-:Y:S02]  /*1090*/  SEL R30, RZ, 0x1, P5 ;  /* 0x00000001ff1e7807 */ /* 0x000fe40002800000 */
[----:B------:R-:W-:-:S02]  /*10a0*/  FSETP.GTU.AND P5, PT, R26, RZ, PT ;  /* 0x000000ff1a00720b */ /* 0x000fc40003fac000 */
[----:B------:R-:W-:Y:S02]  /*10b0*/  FSETP.GTU.AND P2, PT, R31, RZ, PT ;  /* 0x000000ff1f00720b */ /* 0x000fe40003f4c000 */
[----:B------:R-:W-:Y:S02]  /*10c0*/  SEL R31, RZ, 0x1, P6 ;  /* 0x00000001ff1f7807 */ /* 0x000fe40003000000 */
[----:B------:R-:W-:Y:S02]  /*10d0*/  FSETP.GTU.AND P6, PT, R27, RZ, PT ;  /* 0x000000ff1b00720b */ /* 0x000fe40003fcc000 */
[----:B------:R-:W-:Y:S02]  /*10e0*/  SEL R26, RZ, 0x1, P5 ;  /* 0x00000001ff1a7807 */ /* 0x000fe40002800000 */
[----:B------:R-:W-:Y:S02]  /*10f0*/  FSETP.GTU.AND P5, PT, R12, RZ, PT ;  /* 0x000000ff0c00720b */ /* 0x000fe40003fac000 */
[----:B------:R-:W-:-:S02]  /*1100*/  SEL R12, RZ, 0x1, P6 ;  /* 0x00000001ff0c7807 */ /* 0x000fc40003000000 */
[----:B------:R-:W-:Y:S02]  /*1110*/  FSETP.GTU.AND P6, PT, R13, RZ, PT ;  /* 0x000000ff0d00720b */ /* 0x000fe40003fcc000 */
[----:B------:R-:W-:Y:S02]  /*1120*/  SEL R13, RZ, 0x1, P5 ;  /* 0x00000001ff0d7807 */ /* 0x000fe40002800000 */
[----:B------:R-:W-:Y:S01]  /*1130*/  FSETP.GTU.AND P5, PT, R24, RZ, PT ;  /* 0x000000ff1800720b */ /* 0x000fe20003fac000 */
[----:B------:R-:W4:Y:S01]  /*1140*/  S2R R25, SR_TID.X ;  /* 0x0000000000197919 */ /* 0x000f220000002100 */
[----:B------:R-:W-:Y:S01]  /*1150*/  SEL R24, RZ, 0x1, P2 ;  /* 0x00000001ff187807 */ /* 0x000fe20001000000 */
[C---:B------:R-:W-:Y:S01]  /*1160*/  VIADD R5, R3.reuse, 0x400 ;  /* 0x0000040003057836 */ /* 0x040fe20000000000 */
[----:B------:R-:W-:Y:S01]  /*1170*/  FSETP.GTU.AND P2, PT, R6, RZ, PT ;  /* 0x000000ff0600720b */ /* 0x000fe20003f4c000 */
[C---:B------:R-:W-:Y:S01]  /*1180*/  VIADD R27, R3.reuse, 0x800 ;  /* 0x00000800031b7836 */ /* 0x040fe20000000000 */
[----:B------:R-:W-:Y:S01]  /*1190*/  FSETP.GTU.AND P1, PT, R32, RZ, PT ;  /* 0x000000ff2000720b */ /* 0x000fe20003f2c000 */
[----:B------:R-:W-:Y:S01]  /*11a0*/  VIADD R33, R3, 0xc00 ;  /* 0x00000c0003217836 */ /* 0x000fe20000000000 */
[----:B------:R-:W-:Y:S01]  /*11b0*/  SEL R32, RZ, 0x1fffe, P2 ;  /* 0x0001fffeff207807 */ /* 0x000fe20001000000 */
[----:B--2---:R-:W-:Y:S01]  /*11c0*/  IMAD.WIDE R4, R5, 0x4, R34 ;  /* 0x0000000405047825 */ /* 0x004fe200078e0222 */
[----:B------:R-:W-:-:S02]  /*11d0*/  SEL R3, RZ, 0x1, P2 ;  /* 0x00000001ff037807 */ /* 0x000fc40001000000 */
[----:B------:R-:W-:Y:S02]  /*11e0*/  SEL R6, RZ, 0x1, P3 ;  /* 0x00000001ff067807 */ /* 0x000fe40001800000 */
[----:B------:R-:W-:Y:S02]  /*11f0*/  FSETP.GTU.AND P2, PT, R15, RZ, PT ;  /* 0x000000ff0f00720b */ /* 0x000fe40003f4c000 */
[----:B------:R-:W-:Y:S01]  /*1200*/  FSETP.GTU.AND P3, PT, R14, RZ, PT ;  /* 0x000000ff0e00720b */ /* 0x000fe20003f6c000 */
[--C-:B------:R-:W-:Y:S01]  /*1210*/  IMAD.WIDE R14, R27, 0x4, R34.reuse ;  /* 0x000000041b0e7825 */ /* 0x100fe200078e0222 */
[----:B-1----:R1:W-:Y:S03]  /*1220*/  @!P4 STG.E.128 desc[UR6][R4.64], R16 ;  /* 0x000000100400c986 */ /* 0x0023e6000c101d06 */
[----:B------:R-:W-:Y:S01]  /*1230*/  IMAD.WIDE R34, R33, 0x4, R34 ;  /* 0x0000000421227825 */ /* 0x000fe200078e0222 */
[----:B0-----:R-:W-:Y:S04]  /*1240*/  @!P4 STG.E.128 desc[UR6][R14.64], R20 ;  /* 0x000000140e00c986 */ /* 0x001fe8000c101d06 */
[----:B---3--:R0:W-:Y:S01]  /*1250*/  @!P4 STG.E.128 desc[UR6][R34.64], R8 ;  /* 0x000000082200c986 */ /* 0x0081e2000c101d06 */
[----:B------:R-:W-:-:S02]  /*1260*/  SEL R27, RZ, 0x1fffe, P2 ;  /* 0x0001fffeff1b7807 */ /* 0x000fc40001000000 */
[----:B-1----:R-:W-:Y:S01]  /*1270*/  SEL R16, RZ, 0x1, P2 ;  /* 0x00000001ff107807 */ /* 0x002fe20001000000 */
[----:B------:R-:W-:Y:S01]  /*1280*/  BAR.SYNC.DEFER_BLOCKING 0x0 ;  /* 0x0000000000007b1d */ /* 0x000fe20000010000 */
[----:B------:R-:W-:-:S04]  /*1290*/  FSETP.GTU.AND P2, PT, R7, RZ, PT ;  /* 0x000000ff0700720b */ /* 0x000fc80003f4c000 */
[----:B------:R-:W-:Y:S01]  /*12a0*/  SEL R4, RZ, 0x1fffe, P2 ;  /* 0x0001fffeff047807 */ /* 0x000fe20001000000 */
[----:B------:R-:W-:Y:S01]  /*12b0*/  IMAD.IADD R31, R31, 0x1, R32 ;  /* 0x000000011f1f7824 */ /* 0x000fe200078e0220 */
[----:B----4-:R-:W-:Y:S01]  /*12c0*/  LOP3.LUT R18, R25, 0xff, RZ, 0xc0, !PT ;  /* 0x000000ff19127812 */ /* 0x010fe200078ec0ff */
[----:B------:R-:W-:Y:S01]  /*12d0*/  IMAD.IADD R27, R30, 0x1, R27 ;  /* 0x000000011e1b7824 */ /* 0x000fe200078e021b */
[----:B------:R-:W-:Y:S01]  /*12e0*/  FSETP.GTU.AND P4, PT, R28, RZ, PT ;  /* 0x000000ff1c00720b */ /* 0x000fe20003f8c000 */
[----:B------:R-:W-:Y:S01]  /*12f0*/  IMAD.IADD R4, R29, 0x1, R4 ;  /* 0x000000011d047824 */ /* 0x000fe200078e0204 */
[----:B------:R-:W-:Y:S02]  /*1300*/  SEL R7, RZ, 0x1, P1 ;  /* 0x00000001ff077807 */ /* 0x000fe40000800000 */
[----:B0-----:R-:W-:Y:S02]  /*1310*/  SEL R8, RZ, 0x1, P2 ;  /* 0x00000001ff087807 */ /* 0x001fe40001000000 */
[----:B------:R-:W-:-:S02]  /*1320*/  SEL R9, RZ, 0x1, P6 ;  /* 0x00000001ff097807 */ /* 0x000fc40003000000 */
[----:B------:R-:W-:Y:S02]  /*1330*/  SEL R5, RZ, 0x1, P3 ;  /* 0x00000001ff057807 */ /* 0x000fe40001800000 */
[----:B------:R-:W-:Y:S02]  /*1340*/  LOP3.LUT R31, R31, 0x1, RZ, 0xc0, !PT ;  /* 0x000000011f1f7812 */ /* 0x000fe400078ec0ff */
[----:B------:R-:W-:Y:S02]  /*1350*/  LOP3.LUT R27, R27, 0x1, RZ, 0xc0, !PT ;  /* 0x000000011b1b7812 */ /* 0x000fe400078ec0ff */
[----:B------:R-:W-:Y:S01]  /*1360*/  LOP3.LUT R10, R4, 0x1, RZ, 0xc0, !PT ;  /* 0x00000001040a7812 */ /* 0x000fe200078ec0ff */
[----:B------:R0:W-:Y:S01]  /*1370*/  STS.U8 [R18+UR4+0x220], R3 ;  /* 0x0002200312007988 */ /* 0x0001e20008000004 */
[----:B------:R-:W-:-:S03]  /*1380*/  SEL R11, RZ, 0x1, P4 ;  /* 0x00000001ff0b7807 */ /* 0x000fc60002000000 */
[----:B------:R-:W-:Y:S01]  /*1390*/  STS.U8 [R18+UR4], R24 ;  /* 0x0000001812007988 */ /* 0x000fe20008000004 */
[----:B0-----:R-:W-:-:S03]  /*13a0*/  SEL R3, RZ, 0x1, P5 ;  /* 0x00000001ff037807 */ /* 0x001fc60002800000 */
[----:B------:R-:W-:Y:S04]  /*13b0*/  STS.U8 [R18+UR4+0x110], R13 ;  /* 0x0001100d12007988 */ /* 0x000fe80008000004 */
        /* <DEDUP_REMOVED lines=12> */
[----:B------:R-:W-:Y:S01]  /*1480*/  STS.U8 [R18+UR4+0xff0], R11 ;  /* 0x000ff00b12007988 */ /* 0x000fe20008000004 */
[----:B------:R-:W-:Y:S06]  /*1490*/  BAR.SYNC.DEFER_BLOCKING 0x0 ;  /* 0x0000000000007b1d */ /* 0x000fec0000010000 */
[----:B------:R-:W0:Y:S01]  /*14a0*/  LDS.128 R4, [R2+UR4] ;  /* 0x0000000402047984 */ /* 0x000e220008000c00 */
[----:B------:R-:W-:Y:S01]  /*14b0*/  ULDC.64 UR4, c[0x0][0x240] ;  /* 0x0000900000047ab9 */ /* 0x000fe20000000a00 */
[----:B0-----:R-:W-:-:S02]  /*14c0*/  PRMT R9, R4, 0x7772, RZ ;  /* 0x0000777204097816 */ /* 0x001fc400000000ff */
[----:B------:R-:W-:Y:S02]  /*14d0*/  PRMT R12, R4, 0x7771, RZ ;  /* 0x00007771040c7816 */ /* 0x000fe400000000ff */
[----:B------:R-:W-:Y:S02]  /*14e0*/  PRMT R11, R6, 0x7772, RZ ;  /* 0x00007772060b7816 */ /* 0x000fe400000000ff */
[----:B------:R-:W-:Y:S02]  /*14f0*/  PRMT R9, R12, 0x5410, R9 ;  /* 0x000054100c097816 */ /* 0x000fe40000000009 */
[----:B------:R-:W-:Y:S02]  /*1500*/  PRMT R2, R6, 0x7771, RZ ;  /* 0x0000777106027816 */ /* 0x000fe400000000ff */
[C---:B------:R-:W-:Y:S02]  /*1510*/  PRMT R14, R7.reuse, 0x7772, RZ ;  /* 0x00007772070e7816 */ /* 0x040fe400000000ff */
[----:B------:R-:W-:-:S02]  /*1520*/  PRMT R15, R7, 0x7771, RZ ;  /* 0x00007771070f7816 */ /* 0x000fc400000000ff */
[----:B------:R-:W-:Y:S02]  /*1530*/  PRMT R8, R4, 0x7770, RZ ;  /* 0x0000777004087816 */ /* 0x000fe400000000ff */
[----:B------:R-:W-:Y:S02]  /*1540*/  LOP3.LUT R9, R9, 0x10001, RZ, 0xc0, !PT ;  /* 0x0001000109097812 */ /* 0x000fe400078ec0ff */
[----:B------:R-:W-:Y:S02]  /*1550*/  PRMT R11, R2, 0x5410, R11 ;  /* 0x00005410020b7816 */ /* 0x000fe4000000000b */
[----:B------:R-:W-:Y:S02]  /*1560*/  PRMT R14, R15, 0x5410, R14 ;  /* 0x000054100f0e7816 */ /* 0x000fe4000000000e */
[----:B------:R-:W-:Y:S02]  /*1570*/  SHF.R.U32.HI R16, RZ, 0x18, R4 ;  /* 0x00000018ff107819 */ /* 0x000fe40000011604 */
[----:B------:R-:W-:-:S02]  /*1580*/  LOP3.LUT R17, R8, 0x1, RZ, 0xc0, !PT ;  /* 0x0000000108117812 */ /* 0x000fc400078ec0ff */
[C---:B------:R-:W-:Y:S02]  /*1590*/  PRMT R4, R5.reuse, 0x7772, RZ ;  /* 0x0000777205047816 */ /* 0x040fe400000000ff */
[----:B------:R-:W-:Y:S02]  /*15a0*/  PRMT R13, R5, 0x7771, RZ ;  /* 0x00007771050d7816 */ /* 0x000fe400000000ff */
[----:B------:R-:W-:Y:S02]  /*15b0*/  LOP3.LUT R8, R9, 0xffff, RZ, 0xc0, !PT ;  /* 0x0000ffff09087812 */ /* 0x000fe400078ec0ff */
[----:B------:R-:W-:Y:S02]  /*15c0*/  PRMT R10, R6, 0x7770, RZ ;  /* 0x00007770060a7816 */ /* 0x000fe400000000ff */
[----:B------:R-:W-:Y:S02]  /*15d0*/  PRMT R12, R7, 0x7770, RZ ;  /* 0x00007770070c7816 */ /* 0x000fe400000000ff */
[----:B------:R-:W-:-:S02]  /*15e0*/  PRMT R3, R5, 0x7770, RZ ;  /* 0x0000777005037816 */ /* 0x000fc400000000ff */
[----:B------:R-:W-:Y:S02]  /*15f0*/  LOP3.LUT R11, R11, 0x10001, RZ, 0xc0, !PT ;  /* 0x000100010b0b7812 */ /* 0x000fe400078ec0ff */
[----:B------:R-:W-:Y:S02]  /*1600*/  LOP3.LUT R14, R14, 0x10001, RZ, 0xc0, !PT ;  /* 0x000100010e0e7812 */ /* 0x000fe400078ec0ff */
[----:B------:R-:W-:Y:S02]  /*1610*/  PRMT R4, R13, 0x5410, R4 ;  /* 0x000054100d047816 */ /* 0x000fe40000000004 */
[----:B------:R-:W-:Y:S02]  /*1620*/  PRMT R2, R17, 0x3340, R8 ;  /* 0x0000334011027816 */ /* 0x000fe40000000008 */
[----:B------:R-:W-:Y:S02]  /*1630*/  SGXT.U32 R8, R16, 0x1 ;  /* 0x000000011008781a */ /* 0x000fe40000000000 */
[----:B------:R-:W-:-:S02]  /*1640*/  LOP3.LUT R13, R10, 0x1, RZ, 0xc0, !PT ;  /* 0x000000010a0d7812 */ /* 0x000fc400078ec0ff */
[----:B------:R-:W-:Y:S02]  /*1650*/  LOP3.LUT R17, R12, 0x1, RZ, 0xc0, !PT ;  /* 0x000000010c117812 */ /* 0x000fe400078ec0ff */
[----:B------:R-:W-:Y:S02]  /*1660*/  LOP3.LUT R16, R3, 0x1, RZ, 0xc0, !PT ;  /* 0x0000000103107812 */ /* 0x000fe400078ec0ff */
[----:B------:R-:W-:Y:S02]  /*1670*/  LOP3.LUT R10, R11, 0xffff, RZ, 0xc0, !PT ;  /* 0x0000ffff0b0a7812 */ /* 0x000fe400078ec0ff */
[----:B------:R-:W-:Y:S02]  /*1680*/  LOP3.LUT R12, R14, 0xffff, RZ, 0xc0, !PT ;  /* 0x0000ffff0e0c7812 */ /* 0x000fe400078ec0ff */
[----:B------:R-:W-:Y:S02]  /*1690*/  SHF.R.U32.HI R7, RZ, 0x18, R7 ;  /* 0x00000018ff077819 */ /* 0x000fe40000011607 */
[----:B------:R-:W-:-:S02]  /*16a0*/  PRMT R3, R9, 0x7732, RZ ;  /* 0x0000773209037816 */ /* 0x000fc400000000ff */
[----:B------:R-:W-:Y:S02]  /*16b0*/  PRMT R14, R14, 0x7732, RZ ;  /* 0x000077320e0e7816 */ /* 0x000fe400000000ff */
[----:B------:R-:W-:Y:S02]  /*16c0*/  SHF.R.U32.HI R5, RZ, 0x18, R5 ;  /* 0x00000018ff057819 */ /* 0x000fe40000011605 */
[----:B------:R-:W-:Y:S02]  /*16d0*/  SHF.R.U32.HI R6, RZ, 0x18, R6 ;  /* 0x00000018ff067819 */ /* 0x000fe40000011606 */
[----:B------:R-:W-:Y:S02]  /*16e0*/  LOP3.LUT R4, R4, 0x10001, RZ, 0xc0, !PT ;  /* 0x0001000104047812 */ /* 0x000fe400078ec0ff */
[----:B------:R-:W-:Y:S02]  /*16f0*/  PRMT R15, R13, 0x3340, R10 ;  /* 0x000033400d0f7816 */ /* 0x000fe4000000000a */
[----:B------:R-:W-:-:S02]  /*1700*/  PRMT R3, R3, 0x3340, R8 ;  /* 0x0000334003037816 */ /* 0x000fc40000000008 */
[----:B------:R-:W-:Y:S01]  /*1710*/  SGXT.U32 R10, R7, 0x1 ;  /* 0x00000001070a781a */ /* 0x000fe20000000000 */
[----:B------:R-:W-:Y:S01]  /*1720*/  IMAD.MOV.U32 R7, RZ, RZ, R14 ;  /* 0x000000ffff077224 */ /* 0x000fe200078e000e */
[----:B------:R-:W-:Y:S02]  /*1730*/  LOP3.LUT R9, R4, 0xffff, RZ, 0xc0, !PT ;  /* 0x0000ffff04097812 */ /* 0x000fe400078ec0ff */
[----:B------:R-:W-:Y:S02]  /*1740*/  SGXT.U32 R8, R5, 0x1 ;  /* 0x000000010508781a */ /* 0x000fe40000000000 */
[----:B------:R-:W-:Y:S02]  /*1750*/  SGXT.U32 R13, R6, 0x1 ;  /* 0x00000001060d781a */ /* 0x000fe40000000000 */
[----:B------:R-:W-:Y:S02]  /*1760*/  PRMT R5, R4, 0x7732, RZ ;  /* 0x0000773204057816 */ /* 0x000fe400000000ff */
[----:B------:R-:W-:-:S02]  /*1770*/  PRMT R6, R11, 0x7732, RZ ;  /* 0x000077320b067816 */ /* 0x000fc400000000ff */
[----:B------:R-:W-:Y:S02]  /*1780*/  IADD3 R4, P1, R0, UR4, RZ ;  /* 0x0000000400047c10 */ /* 0x000fe4000ff3e0ff */
[----:B------:R-:W-:Y:S02]  /*1790*/  PRMT R16, R16, 0x3340, R9 ;  /* 0x0000334010107816 */ /* 0x000fe40000000009 */
[----:B------:R-:W-:Y:S02]  /*17a0*/  PRMT R12, R17, 0x3340, R12 ;  /* 0x00003340110c7816 */ /* 0x000fe4000000000c */
[----:B------:R-:W-:Y:S02]  /*17b0*/  PRMT R9, R5, 0x3340, R8 ;  /* 0x0000334005097816 */ /* 0x000fe40000000008 */
[----:B------:R-:W-:Y:S02]  /*17c0*/  PRMT R6, R6, 0x3340, R13 ;  /* 0x0000334006067816 */ /* 0x000fe4000000000d */
[----:B------:R-:W-:-:S02]  /*17d0*/  PRMT R7, R7, 0x3340, R10 ;  /* 0x0000334007077816 */ /* 0x000fc4000000000a */
[----:B------:R-:W-:Y:S02]  /*17e0*/  LEA.HI.X.SX32 R5, R0, UR5, 0x1, P1 ;  /* 0x0000000500057c11 */ /* 0x000fe400088f0eff */
[----:B------:R-:W-:Y:S02]  /*17f0*/  PRMT R8, R2, 0x5410, R3 ;  /* 0x0000541002087816 */ /* 0x000fe40000000003 */
[----:B------:R-:W-:Y:S02]  /*1800*/  PRMT R9, R16, 0x5410, R9 ;  /* 0x0000541010097816 */ /* 0x000fe40000000009 */
[----:B------:R-:W-:Y:S02]  /*1810*/  PRMT R10, R15, 0x5410, R6 ;  /* 0x000054100f0a7816 */ /* 0x000fe40000000006 */
[----:B------:R-:W-:Y:S01]  /*1820*/  PRMT R11, R12, 0x5410, R7 ;  /* 0x000054100c0b7816 */ /* 0x000fe20000000007 */
[----:B------:R-:W-:Y:S06]  /*1830*/  @P0 EXIT ;  /* 0x000000000000094d */ /* 0x000fec0003800000 */
[----:B------:R-:W-:Y:S01]  /*1840*/  STG.E.128 desc[UR6][R4.64], R8 ;  /* 0x0000000804007986 */ /* 0x000fe2000c101d06 */
[----:B------:R-:W-:Y:S05]  /*1850*/  EXIT ;  /* 0x000000000000794d */ /* 0x000fea0003800000 */
.L_x_0:
[----:B------:R-:W-:-:S00]  /*1860*/  BRA `(.L_x_0) ;  /* 0xfffffffc00fc7947 */ /* 0x000fc0000383ffff */
[----:B------:R-:W-:-:S00]  /*1870*/  NOP ;  /* 0x0000000000007918 */ /* 0x000fc00000000000 */
        /* <DEDUP_REMOVED lines=8> */
.L_x_1:


//--------------------- .nv.global.init           --------------------------
	.section	.nv.global.init,"aw",@progbits
.nv.global.init:
	.type		_$_str,@object
	.size		_$_str,(_$_str_$_2 - _$_str)
_$_str:
        /*0000*/ 	.byte	0x5f, 0x5f, 0x43, 0x55, 0x44, 0x41, 0x5f, 0x46, 0x54, 0x5a, 0x00
	.type		_$_str_$_2,@object
	.size		_$_str_$_2,(.L_1 - _$_str_$_2)
_$_str_$_2:
        /*000b*/ 	.byte	0x5f, 0x5f, 0x43, 0x55, 0x44, 0x41, 0x5f, 0x50, 0x52, 0x45, 0x43, 0x5f, 0x53, 0x51, 0x52, 0x54
        /*001b*/ 	.byte	0x00
.L_1:


//--------------------- .nv.shared.triton_poi_fused__native_batch_norm_legit_no_training_relu_threshold_backward_10 --------------------------
	.section	.nv.shared.triton_poi_fused__native_batch_norm_legit_no_training_relu_threshold_backward_10,"aw",@nobits
	.sectionflags	@""
	.align	16
	.zero		1024


//--------------------- .nv.constant0.triton_poi_fused__native_batch_norm_legit_no_training_relu_threshold_backward_10 --------------------------
	.section	.nv.constant0.triton_poi_fused__native_batch_norm_legit_no_training_relu_threshold_backward_10,"a",@progbits
	.sectionflags	@""
	.align	4
.nv.constant0.triton_poi_fused__native_batch_norm_legit_no_training_relu_threshold_backward_10:
	.zero		592
